//
// Generated by NVIDIA NVVM Compiler
//
// Compiler Build ID: CL-36424714
// Cuda compilation tools, release 13.0, V13.0.88
// Based on NVVM 20.0.0
//

.version 9.0
.target sm_100
.address_size 64

	// .globl	kernel

.visible .entry kernel(
	.param .u64 .ptr .align 1 kernel_param_0,
	.param .u64 .ptr .align 1 kernel_param_1,
	.param .u64 .ptr .align 1 kernel_param_2,
	.param .u32 kernel_param_3,
	.param .u32 kernel_param_4,
	.param .u32 kernel_param_5
)
{
	.reg .b32 	%r<5>;
	.reg .b32 	%f<3>;
	.reg .b64 	%rd<8>;

	ld.param.u64 	%rd1, [kernel_param_0];
	ld.param.u64 	%rd2, [kernel_param_1];
	cvta.to.global.u64 	%rd3, %rd2;
	cvta.to.global.u64 	%rd4, %rd1;
	mov.u32 	%r1, %tid.x;
	mov.u32 	%r2, %ctaid.x;
	mov.u32 	%r3, %ntid.x;
	mad.lo.s32 	%r4, %r2, %r3, %r1;
	mul.wide.s32 	%rd5, %r4, 4;
	add.s64 	%rd6, %rd4, %rd5;
	ld.global.f32 	%f1, [%rd6];
	max.f32 	%f2, %f1, 0f00000000;
	add.s64 	%rd7, %rd3, %rd5;
	st.global.f32 	[%rd7], %f2;
	ret;

}


// ===== COMPILED SASS (sm_100) =====

	.target	sm_100

	.elftype	@"ET_EXEC"


//--------------------- .note.nv.tkinfo           --------------------------
	.section	.note.nv.tkinfo,"",@"SHT_NOTE"
	.sectionflags	@"SHF_NOTE_NV_TKINFO"
	.tkinfo
        /*0018*/ 	.word	0x00000002
        /*0030*/ 	.string	""
        /*0030*/ 	.string	"ptxas"
        /*0030*/ 	.string	"Cuda compilation tools, release 13.0, V13.0.88"
        /*0030*/ 	.string	"Build cuda_13.0.r13.0/compiler.36424714_0"
        /*0030*/ 	.string	"-arch sm_100 -m 64 "



//--------------------- .note.nv.cuinfo           --------------------------
	.section	.note.nv.cuinfo,"",@"SHT_NOTE"
	.sectionflags	@"SHF_NOTE_NV_CUINFO"
        /*0018*/ 	.short	0x0002
        /*001a*/ 	.short	0x0064
        /*001c*/ 	.short	0x0082
	.zero		2


//--------------------- .nv.info                  --------------------------
	.section	.nv.info,"",@"SHT_CUDA_INFO"
	.align	4


	//----- nvinfo : EIATTR_REGCOUNT
	.align		4
        /*0000*/ 	.byte	0x04, 0x2f
        /*0002*/ 	.short	(.L_1 - .L_0)
	.align		4
.L_0:
        /*0004*/ 	.word	index@(kernel)
        /*0008*/ 	.word	0x0000000a


	//----- nvinfo : EIATTR_FRAME_SIZE
	.align		4
.L_1:
        /*000c*/ 	.byte	0x04, 0x11
        /*000e*/ 	.short	(.L_3 - .L_2)
	.align		4
.L_2:
        /*0010*/ 	.word	index@(kernel)
        /*0014*/ 	.word	0x00000000


	//----- nvinfo : EIATTR_MIN_STACK_SIZE
	.align		4
.L_3:
        /*0018*/ 	.byte	0x04, 0x12
        /*001a*/ 	.short	(.L_5 - .L_4)
	.align		4
.L_4:
        /*001c*/ 	.word	index@(kernel)
        /*0020*/ 	.word	0x00000000
.L_5:


//--------------------- .nv.compat                --------------------------
	.section	.nv.compat,"",@"SHT_CUDA_COMPAT_INFO"
	.align	4
        /*0000*/ 	.byte	0x02, 0x09, 0x00, 0x00, 0x02, 0x02, 0x01, 0x00, 0x02, 0x05, 0x05, 0x00, 0x03, 0x07, 0x01, 0x01
        /*0010*/ 	.byte	0x02, 0x03, 0x00, 0x00, 0x02, 0x06, 0x01, 0x00, 0x04, 0x0b, 0x08, 0x00, 0x09, 0x00, 0x00, 0x00
        /*0020*/ 	.byte	0x00, 0x00, 0x00, 0x00


//--------------------- .nv.info.kernel           --------------------------
	.section	.nv.info.kernel,"",@"SHT_CUDA_INFO"
	.sectionflags	@""
	.align	4


	//----- nvinfo : EIATTR_CUDA_API_VERSION
	.align		4
        /*0000*/ 	.byte	0x04, 0x37
        /*0002*/ 	.short	(.L_7 - .L_6)
.L_6:
        /*0004*/ 	.word	0x00000082


	//----- nvinfo : EIATTR_KPARAM_INFO
	.align		4
.L_7:
        /*0008*/ 	.byte	0x04, 0x17
        /*000a*/ 	.short	(.L_9 - .L_8)
.L_8:
        /*000c*/ 	.word	0x00000000
        /*0010*/ 	.short	0x0005
        /*0012*/ 	.short	0x0020
        /*0014*/ 	.byte	0x00, 0xf0, 0x11, 0x00


	//----- nvinfo : EIATTR_KPARAM_INFO
	.align		4
.L_9:
        /*0018*/ 	.byte	0x04, 0x17
        /*001a*/ 	.short	(.L_11 - .L_10)
.L_10:
        /*001c*/ 	.word	0x00000000
        /*0020*/ 	.short	0x0004
        /*0022*/ 	.short	0x001c
        /*0024*/ 	.byte	0x00, 0xf0, 0x11, 0x00


	//----- nvinfo : EIATTR_KPARAM_INFO
	.align		4
.L_11:
        /*0028*/ 	.byte	0x04, 0x17
        /*002a*/ 	.short	(.L_13 - .L_12)
.L_12:
        /*002c*/ 	.word	0x00000000
        /*0030*/ 	.short	0x0003
        /*0032*/ 	.short	0x0018
        /*0034*/ 	.byte	0x00, 0xf0, 0x11, 0x00


	//----- nvinfo : EIATTR_KPARAM_INFO
	.align		4
.L_13:
        /*0038*/ 	.byte	0x04, 0x17
        /*003a*/ 	.short	(.L_15 - .L_14)
.L_14:
        /*003c*/ 	.word	0x00000000
        /*0040*/ 	.short	0x0002
        /*0042*/ 	.short	0x0010
        /*0044*/ 	.byte	0x00, 0xf5, 0x21, 0x00


	//----- nvinfo : EIATTR_KPARAM_INFO
	.align		4
.L_15:
        /*0048*/ 	.byte	0x04, 0x17
        /*004a*/ 	.short	(.L_17 - .L_16)
.L_16:
        /*004c*/ 	.word	0x00000000
        /*0050*/ 	.short	0x0001
        /*0052*/ 	.short	0x0008
        /*0054*/ 	.byte	0x00, 0xf5, 0x21, 0x00


	//----- nvinfo : EIATTR_KPARAM_INFO
	.align		4
.L_17:
        /*0058*/ 	.byte	0x04, 0x17
        /*005a*/ 	.short	(.L_19 - .L_18)
.L_18:
        /*005c*/ 	.word	0x00000000
        /*0060*/ 	.short	0x0000
        /*0062*/ 	.short	0x0000
        /*0064*/ 	.byte	0x00, 0xf5, 0x21, 0x00


	//----- nvinfo : EIATTR_SPARSE_MMA_MASK
	.align		4
.L_19:
        /*0068*/ 	.byte	0x03, 0x50
        /*006a*/ 	.short	0x0000


	//----- nvinfo : EIATTR_MAXREG_COUNT
	.align		4
        /*006c*/ 	.byte	0x03, 0x1b
        /*006e*/ 	.short	0x00ff


	//----- nvinfo : EIATTR_MERCURY_ISA_VERSION
	.align		4
        /*0070*/ 	.byte	0x03, 0x5f
        /*0072*/ 	.short	0x0101


	//----- nvinfo : EIATTR_VRC_CTA_INIT_COUNT
	.align		4
        /*0074*/ 	.byte	0x02, 0x4a
	.zero		1
	.zero		1


	//----- nvinfo : EIATTR_EXIT_INSTR_OFFSETS
	.align		4
        /*0078*/ 	.byte	0x04, 0x1c
        /*007a*/ 	.short	(.L_21 - .L_20)


	//   ....[0]....
.L_20:
        /*007c*/ 	.word	0x000000d0


	//----- nvinfo : EIATTR_CBANK_PARAM_SIZE
	.align		4
.L_21:
        /*0080*/ 	.byte	0x03, 0x19
        /*0082*/ 	.short	0x0024


	//----- nvinfo : EIATTR_PARAM_CBANK
	.align		4
        /*0084*/ 	.byte	0x04, 0x0a
        /*0086*/ 	.short	(.L_23 - .L_22)
	.align		4
.L_22:
        /*0088*/ 	.word	index@(.nv.constant0.kernel)
        /*008c*/ 	.short	0x0380
        /*008e*/ 	.short	0x0024


	//----- nvinfo : EIATTR_SW_WAR
	.align		4
.L_23:
        /*0090*/ 	.byte	0x04, 0x36
        /*0092*/ 	.short	(.L_25 - .L_24)
.L_24:
        /*0094*/ 	.word	0x00000008
.L_25:


//--------------------- .nv.callgraph             --------------------------
	.section	.nv.callgraph,"",@"SHT_CUDA_CALLGRAPH"
	.align	4
	.sectionentsize	8
	.align		4
        /*0000*/ 	.word	0x00000000
	.align		4
        /*0004*/ 	.word	0xffffffff
	.align		4
        /*0008*/ 	.word	0x00000000
	.align		4
        /*000c*/ 	.word	0xfffffffe
	.align		4
        /*0010*/ 	.word	0x00000000
	.align		4
        /*0014*/ 	.word	0xfffffffd
	.align		4
        /*0018*/ 	.word	0x00000000
	.align		4
        /*001c*/ 	.word	0xfffffffc


//--------------------- .text.kernel              --------------------------
	.section	.text.kernel,"ax",@progbits
	.align	128
        .global         kernel
        .type           kernel,@function
        .size           kernel,(.L_x_1 - kernel)
        .other          kernel,@"STO_CUDA_ENTRY STV_DEFAULT"
kernel:
.text.kernel:
[----:B------:R-:W-:Y:S01]  /*0000*/  LDC R1, c[0x0][0x37c] ;  /* 0x0000df00ff017b82 */ /* 0x000fe20000000800 */
[----:B------:R-:W0:Y:S07]  /*0010*/  S2R R7, SR_TID.X ;  /* 0x0000000000077919 */ /* 0x000e2e0000002100 */
[----:B------:R-:W0:Y:S01]  /*0020*/  S2UR UR6, SR_CTAID.X ;  /* 0x00000000000679c3 */ /* 0x000e220000002500 */
[----:B------:R-:W1:Y:S07]  /*0030*/  LDCU.64 UR4, c[0x0][0x358] ;  /* 0x00006b00ff0477ac */ /* 0x000e6e0008000a00 */
[----:B------:R-:W0:Y:S08]  /*0040*/  LDC R0, c[0x0][0x360] ;  /* 0x0000d800ff007b82 */ /* 0x000e300000000800 */
[----:B------:R-:W2:Y:S08]  /*0050*/  LDC.64 R2, c[0x0][0x380] ;  /* 0x0000e000ff027b82 */ /* 0x000eb00000000a00 */
[----:B------:R-:W3:Y:S01]  /*0060*/  LDC.64 R4, c[0x0][0x388] ;  /* 0x0000e200ff047b82 */ /* 0x000ee20000000a00 */
[----:B0-----:R-:W-:-:S04]  /*0070*/  IMAD R7, R0, UR6, R7 ;  /* 0x0000000600077c24 */ /* 0x001fc8000f8e0207 */
[----:B--2---:R-:W-:-:S06]  /*0080*/  IMAD.WIDE R2, R7, 0x4, R2 ;  /* 0x0000000407027825 */ /* 0x004fcc00078e0202 */
[----:B-1----:R-:W2:Y:S01]  /*0090*/  LDG.E R2, desc[UR4][R2.64] ;  /* 0x0000000402027981 */ /* 0x002ea2000c1e1900 */
[----:B---3--:R-:W-:Y:S01]  /*00a0*/  IMAD.WIDE R4, R7, 0x4, R4 ;  /* 0x0000000407047825 */ /* 0x008fe200078e0204 */
[----:B--2---:R-:W-:-:S05]  /*00b0*/  FMNMX R7, RZ, R2, !PT ;  /* 0x00000002ff077209 */ /* 0x004fca0007800000 */
[----:B------:R-:W-:Y:S01]  /*00c0*/  STG.E desc[UR4][R4.64], R7 ;  /* 0x0000000704007986 */ /* 0x000fe2000c101904 */
[----:B------:R-:W-:Y:S05]  /*00d0*/  EXIT ;  /* 0x000000000000794d */ /* 0x000fea0003800000 */
.L_x_0:
[----:B------:R-:W-:-:S00]  /*00e0*/  BRA `(.L_x_0) ;  /* 0xfffffffc00fc7947 */ /* 0x000fc0000383ffff */
[----:B------:R-:W-:-:S00]  /*00f0*/  NOP ;  /* 0x0000000000007918 */ /* 0x000fc00000000000 */
        /* <DEDUP_REMOVED lines=8> */
.L_x_1:


//--------------------- .nv.shared.reserved.0     --------------------------
	.section	.nv.shared.reserved.0,"aw",@nobits
	.weak		__nv_reservedSMEM_offset_0_alias
	.size		__nv_reservedSMEM_offset_0_alias, 0, 64
	.other		__nv_reservedSMEM_offset_0_alias,@"STO_CUDA_RESERVED_SHARED STV_DEFAULT"
__nv_reservedSMEM_offset_0_alias:
	.zero		0
	.zero		64


//--------------------- .nv.constant0.kernel      --------------------------
	.section	.nv.constant0.kernel,"a",@progbits
	.sectionflags	@""
	.align	4
.nv.constant0.kernel:
	.zero		932


//--------------------- SYMBOLS --------------------------

	.type		.nv.reservedSmem.offset0,@object
	.size		.nv.reservedSmem.offset0,0x4
